//
// Generated by NVIDIA NVVM Compiler
//
// Compiler Build ID: CL-36424714
// Cuda compilation tools, release 13.0, V13.0.88
// Based on NVVM 20.0.0
//

.version 9.0
.target sm_100
.address_size 64

	// .globl	_Z19test_get_bit_kernelv
.extern .func  (.param .b32 func_retval0) vprintf
(
	.param .b64 vprintf_param_0,
	.param .b64 vprintf_param_1
)
;
.global .align 1 .b8 $str[13] = {105, 110, 95, 100, 97, 116, 97, 58, 32, 37, 100, 10};
.global .align 1 .b8 $str$1[16] = {111, 117, 116, 95, 100, 97, 116, 97, 32, 48, 58, 32, 37, 100, 10};
.global .align 1 .b8 $str$2[16] = {111, 117, 116, 95, 100, 97, 116, 97, 32, 49, 58, 32, 37, 100, 10};
.global .align 1 .b8 $str$3[16] = {111, 117, 116, 95, 100, 97, 116, 97, 32, 50, 58, 32, 37, 100, 10};

.visible .entry _Z19test_get_bit_kernelv()
{
	.local .align 8 .b8 	__local_depot0[16];
	.reg .b64 	%SP;
	.reg .b64 	%SPL;
	.reg .b32 	%r<16>;
	.reg .b64 	%rd<17>;

	mov.u64 	%SPL, __local_depot0;
	cvta.local.u64 	%SP, %SPL;
	add.u64 	%rd1, %SP, 0;
	add.u64 	%rd2, %SPL, 0;
	add.u64 	%rd4, %SPL, 0;
	add.u64 	%rd6, %SPL, 0;
	add.u64 	%rd7, %SP, 8;
	add.u64 	%rd8, %SPL, 8;
	mov.b32 	%r1, 5;
	st.local.u32 	[%rd6], %r1;
	mov.u64 	%rd9, $str;
	cvta.global.u64 	%rd10, %rd9;
	{ // callseq 0, 0
	.param .b64 param0;
	st.param.b64 	[param0], %rd10;
	.param .b64 param1;
	st.param.b64 	[param1], %rd1;
	.param .b32 retval0;
	call.uni (retval0), 
	vprintf, 
	(
	param0, 
	param1
	);
	ld.param.b32 	%r2, [retval0];
	} // callseq 0
	mov.b32 	%r4, 1;
	st.local.u32 	[%rd8], %r4;
	mov.u64 	%rd11, $str$1;
	cvta.global.u64 	%rd12, %rd11;
	{ // callseq 1, 0
	.param .b64 param0;
	st.param.b64 	[param0], %rd12;
	.param .b64 param1;
	st.param.b64 	[param1], %rd7;
	.param .b32 retval0;
	call.uni (retval0), 
	vprintf, 
	(
	param0, 
	param1
	);
	ld.param.b32 	%r5, [retval0];
	} // callseq 1
	st.local.u32 	[%rd4], %r1;
	{ // callseq 2, 0
	.param .b64 param0;
	st.param.b64 	[param0], %rd10;
	.param .b64 param1;
	st.param.b64 	[param1], %rd1;
	.param .b32 retval0;
	call.uni (retval0), 
	vprintf, 
	(
	param0, 
	param1
	);
	ld.param.b32 	%r7, [retval0];
	} // callseq 2
	mov.b32 	%r9, 0;
	st.local.u32 	[%rd8], %r9;
	mov.u64 	%rd13, $str$2;
	cvta.global.u64 	%rd14, %rd13;
	{ // callseq 3, 0
	.param .b64 param0;
	st.param.b64 	[param0], %rd14;
	.param .b64 param1;
	st.param.b64 	[param1], %rd7;
	.param .b32 retval0;
	call.uni (retval0), 
	vprintf, 
	(
	param0, 
	param1
	);
	ld.param.b32 	%r10, [retval0];
	} // callseq 3
	st.local.u32 	[%rd2], %r1;
	{ // callseq 4, 0
	.param .b64 param0;
	st.param.b64 	[param0], %rd10;
	.param .b64 param1;
	st.param.b64 	[param1], %rd1;
	.param .b32 retval0;
	call.uni (retval0), 
	vprintf, 
	(
	param0, 
	param1
	);
	ld.param.b32 	%r12, [retval0];
	} // callseq 4
	st.local.u32 	[%rd8], %r4;
	mov.u64 	%rd15, $str$3;
	cvta.global.u64 	%rd16, %rd15;
	{ // callseq 5, 0
	.param .b64 param0;
	st.param.b64 	[param0], %rd16;
	.param .b64 param1;
	st.param.b64 	[param1], %rd7;
	.param .b32 retval0;
	call.uni (retval0), 
	vprintf, 
	(
	param0, 
	param1
	);
	ld.param.b32 	%r14, [retval0];
	} // callseq 5
	ret;

}
	// .globl	_Z16gemm_acim_kernelPKiS0_PiiiiPfS2_
.visible .entry _Z16gemm_acim_kernelPKiS0_PiiiiPfS2_(
	.param .u64 .ptr .align 1 _Z16gemm_acim_kernelPKiS0_PiiiiPfS2__param_0,
	.param .u64 .ptr .align 1 _Z16gemm_acim_kernelPKiS0_PiiiiPfS2__param_1,
	.param .u64 .ptr .align 1 _Z16gemm_acim_kernelPKiS0_PiiiiPfS2__param_2,
	.param .u32 _Z16gemm_acim_kernelPKiS0_PiiiiPfS2__param_3,
	.param .u32 _Z16gemm_acim_kernelPKiS0_PiiiiPfS2__param_4,
	.param .u32 _Z16gemm_acim_kernelPKiS0_PiiiiPfS2__param_5,
	.param .u64 .ptr .align 1 _Z16gemm_acim_kernelPKiS0_PiiiiPfS2__param_6,
	.param .u64 .ptr .align 1 _Z16gemm_acim_kernelPKiS0_PiiiiPfS2__param_7
)
{


	ret;

}


// ===== COMPILED SASS (sm_100) =====

	.target	sm_100

	.elftype	@"ET_EXEC"


//--------------------- .note.nv.tkinfo           --------------------------
	.section	.note.nv.tkinfo,"",@"SHT_NOTE"
	.sectionflags	@"SHF_NOTE_NV_TKINFO"
	.tkinfo
        /*0018*/ 	.word	0x00000002
        /*0030*/ 	.string	""
        /*0030*/ 	.string	"ptxas"
        /*0030*/ 	.string	"Cuda compilation tools, release 13.0, V13.0.88"
        /*0030*/ 	.string	"Build cuda_13.0.r13.0/compiler.36424714_0"
        /*0030*/ 	.string	"-arch sm_100 -m 64 "



//--------------------- .note.nv.cuinfo           --------------------------
	.section	.note.nv.cuinfo,"",@"SHT_NOTE"
	.sectionflags	@"SHF_NOTE_NV_CUINFO"
        /*0018*/ 	.short	0x0002
        /*001a*/ 	.short	0x0064
        /*001c*/ 	.short	0x0082
	.zero		2


//--------------------- .nv.info                  --------------------------
	.section	.nv.info,"",@"SHT_CUDA_INFO"
	.align	4


	//----- nvinfo : EIATTR_REGCOUNT
	.align		4
        /*0000*/ 	.byte	0x04, 0x2f
        /*0002*/ 	.short	(.L_5 - .L_4)
	.align		4
.L_4:
        /*0004*/ 	.word	index@(_Z19test_get_bit_kernelv)
        /*0008*/ 	.word	0x00000018


	//----- nvinfo : EIATTR_FRAME_SIZE
	.align		4
.L_5:
        /*000c*/ 	.byte	0x04, 0x11
        /*000e*/ 	.short	(.L_7 - .L_6)
	.align		4
.L_6:
        /*0010*/ 	.word	index@(_Z19test_get_bit_kernelv)
        /*0014*/ 	.word	0x00000010


	//----- nvinfo : EIATTR_REGCOUNT
	.align		4
.L_7:
        /*0018*/ 	.byte	0x04, 0x2f
        /*001a*/ 	.short	(.L_9 - .L_8)
	.align		4
.L_8:
        /*001c*/ 	.word	index@(_Z16gemm_acim_kernelPKiS0_PiiiiPfS2_)
        /*0020*/ 	.word	0x00000004


	//----- nvinfo : EIATTR_FRAME_SIZE
	.align		4
.L_9:
        /*0024*/ 	.byte	0x04, 0x11
        /*0026*/ 	.short	(.L_11 - .L_10)
	.align		4
.L_10:
        /*0028*/ 	.word	index@(_Z16gemm_acim_kernelPKiS0_PiiiiPfS2_)
        /*002c*/ 	.word	0x00000000


	//----- nvinfo : EIATTR_MIN_STACK_SIZE
	.align		4
.L_11:
        /*0030*/ 	.byte	0x04, 0x12
        /*0032*/ 	.short	(.L_13 - .L_12)
	.align		4
.L_12:
        /*0034*/ 	.word	index@(_Z16gemm_acim_kernelPKiS0_PiiiiPfS2_)
        /*0038*/ 	.word	0x00000000


	//----- nvinfo : EIATTR_MIN_STACK_SIZE
	.align		4
.L_13:
        /*003c*/ 	.byte	0x04, 0x12
        /*003e*/ 	.short	(.L_15 - .L_14)
	.align		4
.L_14:
        /*0040*/ 	.word	index@(_Z19test_get_bit_kernelv)
        /*0044*/ 	.word	0x00000010
.L_15:


//--------------------- .nv.compat                --------------------------
	.section	.nv.compat,"",@"SHT_CUDA_COMPAT_INFO"
	.align	4
        /*0000*/ 	.byte	0x02, 0x09, 0x00, 0x00, 0x02, 0x02, 0x01, 0x00, 0x02, 0x05, 0x05, 0x00, 0x03, 0x07, 0x01, 0x01
        /*0010*/ 	.byte	0x02, 0x03, 0x00, 0x00, 0x02, 0x06, 0x01, 0x00, 0x04, 0x0b, 0x08, 0x00, 0x09, 0x00, 0x00, 0x00
        /*0020*/ 	.byte	0x00, 0x00, 0x00, 0x00


//--------------------- .nv.info._Z16gemm_acim_kernelPKiS0_PiiiiPfS2_ --------------------------
	.section	.nv.info._Z16gemm_acim_kernelPKiS0_PiiiiPfS2_,"",@"SHT_CUDA_INFO"
	.sectionflags	@""
	.align	4


	//----- nvinfo : EIATTR_CUDA_API_VERSION
	.align		4
        /*0000*/ 	.byte	0x04, 0x37
        /*0002*/ 	.short	(.L_17 - .L_16)
.L_16:
        /*0004*/ 	.word	0x00000082


	//----- nvinfo : EIATTR_KPARAM_INFO
	.align		4
.L_17:
        /*0008*/ 	.byte	0x04, 0x17
        /*000a*/ 	.short	(.L_19 - .L_18)
.L_18:
        /*000c*/ 	.word	0x00000000
        /*0010*/ 	.short	0x0007
        /*0012*/ 	.short	0x0030
        /*0014*/ 	.byte	0x00, 0xf5, 0x21, 0x00


	//----- nvinfo : EIATTR_KPARAM_INFO
	.align		4
.L_19:
        /*0018*/ 	.byte	0x04, 0x17
        /*001a*/ 	.short	(.L_21 - .L_20)
.L_20:
        /*001c*/ 	.word	0x00000000
        /*0020*/ 	.short	0x0006
        /*0022*/ 	.short	0x0028
        /*0024*/ 	.byte	0x00, 0xf5, 0x21, 0x00


	//----- nvinfo : EIATTR_KPARAM_INFO
	.align		4
.L_21:
        /*0028*/ 	.byte	0x04, 0x17
        /*002a*/ 	.short	(.L_23 - .L_22)
.L_22:
        /*002c*/ 	.word	0x00000000
        /*0030*/ 	.short	0x0005
        /*0032*/ 	.short	0x0020
        /*0034*/ 	.byte	0x00, 0xf0, 0x11, 0x00


	//----- nvinfo : EIATTR_KPARAM_INFO
	.align		4
.L_23:
        /*0038*/ 	.byte	0x04, 0x17
        /*003a*/ 	.short	(.L_25 - .L_24)
.L_24:
        /*003c*/ 	.word	0x00000000
        /*0040*/ 	.short	0x0004
        /*0042*/ 	.short	0x001c
        /*0044*/ 	.byte	0x00, 0xf0, 0x11, 0x00


	//----- nvinfo : EIATTR_KPARAM_INFO
	.align		4
.L_25:
        /*0048*/ 	.byte	0x04, 0x17
        /*004a*/ 	.short	(.L_27 - .L_26)
.L_26:
        /*004c*/ 	.word	0x00000000
        /*0050*/ 	.short	0x0003
        /*0052*/ 	.short	0x0018
        /*0054*/ 	.byte	0x00, 0xf0, 0x11, 0x00


	//----- nvinfo : EIATTR_KPARAM_INFO
	.align		4
.L_27:
        /*0058*/ 	.byte	0x04, 0x17
        /*005a*/ 	.short	(.L_29 - .L_28)
.L_28:
        /*005c*/ 	.word	0x00000000
        /*0060*/ 	.short	0x0002
        /*0062*/ 	.short	0x0010
        /*0064*/ 	.byte	0x00, 0xf5, 0x21, 0x00


	//----- nvinfo : EIATTR_KPARAM_INFO
	.align		4
.L_29:
        /*0068*/ 	.byte	0x04, 0x17
        /*006a*/ 	.short	(.L_31 - .L_30)
.L_30:
        /*006c*/ 	.word	0x00000000
        /*0070*/ 	.short	0x0001
        /*0072*/ 	.short	0x0008
        /*0074*/ 	.byte	0x00, 0xf5, 0x21, 0x00


	//----- nvinfo : EIATTR_KPARAM_INFO
	.align		4
.L_31:
        /*0078*/ 	.byte	0x04, 0x17
        /*007a*/ 	.short	(.L_33 - .L_32)
.L_32:
        /*007c*/ 	.word	0x00000000
        /*0080*/ 	.short	0x0000
        /*0082*/ 	.short	0x0000
        /*0084*/ 	.byte	0x00, 0xf5, 0x21, 0x00


	//----- nvinfo : EIATTR_SPARSE_MMA_MASK
	.align		4
.L_33:
        /*0088*/ 	.byte	0x03, 0x50
        /*008a*/ 	.short	0x0000


	//----- nvinfo : EIATTR_MAXREG_COUNT
	.align		4
        /*008c*/ 	.byte	0x03, 0x1b
        /*008e*/ 	.short	0x00ff


	//----- nvinfo : EIATTR_MERCURY_ISA_VERSION
	.align		4
        /*0090*/ 	.byte	0x03, 0x5f
        /*0092*/ 	.short	0x0101


	//----- nvinfo : EIATTR_VRC_CTA_INIT_COUNT
	.align		4
        /*0094*/ 	.byte	0x02, 0x4a
	.zero		1
	.zero		1


	//----- nvinfo : EIATTR_EXIT_INSTR_OFFSETS
	.align		4
        /*0098*/ 	.byte	0x04, 0x1c
        /*009a*/ 	.short	(.L_35 - .L_34)


	//   ....[0]....
.L_34:
        /*009c*/ 	.word	0x00000010


	//----- nvinfo : EIATTR_CBANK_PARAM_SIZE
	.align		4
.L_35:
        /*00a0*/ 	.byte	0x03, 0x19
        /*00a2*/ 	.short	0x0038


	//----- nvinfo : EIATTR_PARAM_CBANK
	.align		4
        /*00a4*/ 	.byte	0x04, 0x0a
        /*00a6*/ 	.short	(.L_37 - .L_36)
	.align		4
.L_36:
        /*00a8*/ 	.word	index@(.nv.constant0._Z16gemm_acim_kernelPKiS0_PiiiiPfS2_)
        /*00ac*/ 	.short	0x0380
        /*00ae*/ 	.short	0x0038


	//----- nvinfo : EIATTR_SW_WAR
	.align		4
.L_37:
        /*00b0*/ 	.byte	0x04, 0x36
        /*00b2*/ 	.short	(.L_39 - .L_38)
.L_38:
        /*00b4*/ 	.word	0x00000008
.L_39:


//--------------------- .nv.info._Z19test_get_bit_kernelv --------------------------
	.section	.nv.info._Z19test_get_bit_kernelv,"",@"SHT_CUDA_INFO"
	.sectionflags	@""
	.align	4


	//----- nvinfo : EIATTR_CUDA_API_VERSION
	.align		4
        /*0000*/ 	.byte	0x04, 0x37
        /*0002*/ 	.short	(.L_41 - .L_40)
.L_40:
        /*0004*/ 	.word	0x00000082


	//----- nvinfo : EIATTR_SPARSE_MMA_MASK
	.align		4
.L_41:
        /*0008*/ 	.byte	0x03, 0x50
        /*000a*/ 	.short	0x0000


	//----- nvinfo : EIATTR_MAXREG_COUNT
	.align		4
        /*000c*/ 	.byte	0x03, 0x1b
        /*000e*/ 	.short	0x00ff


	//----- nvinfo : EIATTR_EXTERNS
	.align		4
        /*0010*/ 	.byte	0x04, 0x0f
        /*0012*/ 	.short	(.L_43 - .L_42)


	//   ....[0]....
	.align		4
.L_42:
        /*0014*/ 	.word	index@(vprintf)


	//----- nvinfo : EIATTR_MERCURY_ISA_VERSION
	.align		4
.L_43:
        /*0018*/ 	.byte	0x03, 0x5f
        /*001a*/ 	.short	0x0101


	//----- nvinfo : EIATTR_VRC_CTA_INIT_COUNT
	.align		4
        /*001c*/ 	.byte	0x02, 0x4a
	.zero		1
	.zero		1


	//----- nvinfo : EIATTR_SYSCALL_OFFSETS
	.align		4
        /*0020*/ 	.byte	0x04, 0x46
        /*0022*/ 	.short	(.L_45 - .L_44)


	//   ....[0]....
.L_44:
        /*0024*/ 	.word	0x00000120


	//   ....[1]....
        /*0028*/ 	.word	0x000001c0


	//   ....[2]....
        /*002c*/ 	.word	0x00000260


	//   ....[3]....
        /*0030*/ 	.word	0x000002f0


	//   ....[4]....
        /*0034*/ 	.word	0x00000390


	//   ....[5]....
        /*0038*/ 	.word	0x00000430


	//----- nvinfo : EIATTR_EXIT_INSTR_OFFSETS
	.align		4
.L_45:
        /*003c*/ 	.byte	0x04, 0x1c
        /*003e*/ 	.short	(.L_47 - .L_46)


	//   ....[0]....
.L_46:
        /*0040*/ 	.word	0x00000440


	//----- nvinfo : EIATTR_SW_WAR
	.align		4
.L_47:
        /*0044*/ 	.byte	0x04, 0x36
        /*0046*/ 	.short	(.L_49 - .L_48)
.L_48:
        /*0048*/ 	.word	0x00000008
.L_49:


//--------------------- .nv.callgraph             --------------------------
	.section	.nv.callgraph,"",@"SHT_CUDA_CALLGRAPH"
	.align	4
	.sectionentsize	8
	.align		4
        /*0000*/ 	.word	0x00000000
	.align		4
        /*0004*/ 	.word	0xffffffff
	.align		4
        /*0008*/ 	.word	index@(_Z19test_get_bit_kernelv)
	.align		4
        /*000c*/ 	.word	index@(vprintf)
	.align		4
        /*0010*/ 	.word	0x00000000
	.align		4
        /*0014*/ 	.word	0xfffffffe
	.align		4
        /*0018*/ 	.word	0x00000000
	.align		4
        /*001c*/ 	.word	0xfffffffd
	.align		4
        /*0020*/ 	.word	0x00000000
	.align		4
        /*0024*/ 	.word	0xfffffffc


//--------------------- .nv.constant4             --------------------------
	.section	.nv.constant4,"a",@progbits
	.align	8
	.align		8
.nv.constant4:
        /*0000*/ 	.dword	$str
	.align		8
        /*0008*/ 	.dword	$str$1
	.align		8
        /*0010*/ 	.dword	$str$2
	.align		8
        /*0018*/ 	.dword	$str$3
	.align		8
        /*0020*/ 	.dword	vprintf


//--------------------- .text._Z16gemm_acim_kernelPKiS0_PiiiiPfS2_ --------------------------
	.section	.text._Z16gemm_acim_kernelPKiS0_PiiiiPfS2_,"ax",@progbits
	.align	128
        .global         _Z16gemm_acim_kernelPKiS0_PiiiiPfS2_
        .type           _Z16gemm_acim_kernelPKiS0_PiiiiPfS2_,@function
        .size           _Z16gemm_acim_kernelPKiS0_PiiiiPfS2_,(.L_x_8 - _Z16gemm_acim_kernelPKiS0_PiiiiPfS2_)
        .other          _Z16gemm_acim_kernelPKiS0_PiiiiPfS2_,@"STO_CUDA_ENTRY STV_DEFAULT"
_Z16gemm_acim_kernelPKiS0_PiiiiPfS2_:
.text._Z16gemm_acim_kernelPKiS0_PiiiiPfS2_:
[----:B------:R-:W-:Y:S01]  /*0000*/  LDC R1, c[0x0][0x37c] ;  /* 0x0000df00ff017b82 */ /* 0x000fe20000000800 */
[----:B------:R-:W-:Y:S05]  /*0010*/  EXIT ;  /* 0x000000000000794d */ /* 0x000fea0003800000 */
.L_x_0:
[----:B------:R-:W-:-:S00]  /*0020*/  BRA `(.L_x_0) ;  /* 0xfffffffc00fc7947 */ /* 0x000fc0000383ffff */
[----:B------:R-:W-:-:S00]  /*0030*/  NOP ;  /* 0x0000000000007918 */ /* 0x000fc00000000000 */
        /* <DEDUP_REMOVED lines=12> */
.L_x_8:


//--------------------- .text._Z19test_get_bit_kernelv --------------------------
	.section	.text._Z19test_get_bit_kernelv,"ax",@progbits
	.align	128
        .global         _Z19test_get_bit_kernelv
        .type           _Z19test_get_bit_kernelv,@function
        .size           _Z19test_get_bit_kernelv,(.L_x_9 - _Z19test_get_bit_kernelv)
        .other          _Z19test_get_bit_kernelv,@"STO_CUDA_ENTRY STV_DEFAULT"
_Z19test_get_bit_kernelv:
.text._Z19test_get_bit_kernelv:
[----:B------:R-:W0:Y:S01]  /*0000*/  LDC R1, c[0x0][0x37c] ;  /* 0x0000df00ff017b82 */ /* 0x000e220000000800 */
[----:B------:R-:W1:Y:S01]  /*0010*/  LDCU UR4, c[0x0][0x2f8] ;  /* 0x00005f00ff0477ac */ /* 0x000e620008000800 */
[----:B0-----:R-:W-:Y:S01]  /*0020*/  VIADD R1, R1, 0xfffffff0 ;  /* 0xfffffff001017836 */ /* 0x001fe20000000000 */
[----:B------:R-:W-:Y:S01]  /*0030*/  MOV R2, 0x20 ;  /* 0x0000002000027802 */ /* 0x000fe20000000f00 */
[----:B------:R-:W-:Y:S01]  /*0040*/  IMAD.MOV.U32 R0, RZ, RZ, 0x5 ;  /* 0x00000005ff007424 */ /* 0x000fe200078e00ff */
[----:B------:R-:W0:Y:S03]  /*0050*/  LDCU UR5, c[0x0][0x2fc] ;  /* 0x00005f80ff0577ac */ /* 0x000e260008000800 */
[----:B------:R2:W3:Y:S01]  /*0060*/  LDC.64 R8, c[0x4][R2] ;  /* 0x0100000002087b82 */ /* 0x0004e20000000a00 */
[----:B------:R2:W-:Y:S01]  /*0070*/  STL [R1], R0 ;  /* 0x0000000001007387 */ /* 0x0005e20000100800 */
[----:B------:R-:W4:Y:S01]  /*0080*/  LDCU.64 UR6, c[0x4][URZ] ;  /* 0x01000000ff0677ac */ /* 0x000f220008000a00 */
[----:B-1----:R-:W-:-:S04]  /*0090*/  IADD3 R19, P0, PT, R1, UR4, RZ ;  /* 0x0000000401137c10 */ /* 0x002fc8000ff1e0ff */
[----:B------:R-:W-:Y:S02]  /*00a0*/  IADD3 R18, P1, PT, R19, 0x8, RZ ;  /* 0x0000000813127810 */ /* 0x000fe40007f3e0ff */
[----:B0-----:R-:W-:Y:S02]  /*00b0*/  IADD3.X R17, PT, PT, RZ, UR5, RZ, P0, !PT ;  /* 0x00000005ff117c10 */ /* 0x001fe400087fe4ff */
[----:B------:R-:W-:Y:S01]  /*00c0*/  MOV R6, R19 ;  /* 0x0000001300067202 */ /* 0x000fe20000000f00 */
[----:B----4-:R-:W-:Y:S02]  /*00d0*/  IMAD.U32 R4, RZ, RZ, UR6 ;  /* 0x00000006ff047e24 */ /* 0x010fe4000f8e00ff */
[----:B------:R-:W-:Y:S02]  /*00e0*/  IMAD.U32 R5, RZ, RZ, UR7 ;  /* 0x00000007ff057e24 */ /* 0x000fe4000f8e00ff */
[--C-:B------:R-:W-:Y:S02]  /*00f0*/  IMAD.X R16, RZ, RZ, R17.reuse, P1 ;  /* 0x000000ffff107224 */ /* 0x100fe400008e0611 */
[----:B--2---:R-:W-:-:S07]  /*0100*/  IMAD.MOV.U32 R7, RZ, RZ, R17 ;  /* 0x000000ffff077224 */ /* 0x004fce00078e0011 */
[----:B------:R-:W-:-:S07]  /*0110*/  LEPC R20, `(.L_x_1) ;  /* 0x000000001014794e */ /* 0x000fce0000000000 */
[----:B---3--:R-:W-:Y:S05]  /*0120*/  CALL.ABS.NOINC R8 ;  /* 0x0000000008007343 */ /* 0x008fea0003c00000 */
.L_x_1:
[----:B------:R-:W-:Y:S01]  /*0130*/  HFMA2 R0, -RZ, RZ, 0, 5.9604644775390625e-08 ;  /* 0x00000001ff007431 */ /* 0x000fe200000001ff */
[----:B------:R0:W1:Y:S01]  /*0140*/  LDC.64 R8, c[0x4][R2] ;  /* 0x0100000002087b82 */ /* 0x0000620000000a00 */
[----:B------:R-:W2:Y:S01]  /*0150*/  LDCU.64 UR4, c[0x4][0x8] ;  /* 0x01000100ff0477ac */ /* 0x000ea20008000a00 */
[----:B------:R-:W-:Y:S01]  /*0160*/  MOV R6, R18 ;  /* 0x0000001200067202 */ /* 0x000fe20000000f00 */
[----:B------:R-:W-:Y:S01]  /*0170*/  IMAD.MOV.U32 R7, RZ, RZ, R16 ;  /* 0x000000ffff077224 */ /* 0x000fe200078e0010 */
[----:B------:R0:W-:Y:S01]  /*0180*/  STL [R1+0x8], R0 ;  /* 0x0000080001007387 */ /* 0x0001e20000100800 */
[----:B--2---:R-:W-:Y:S02]  /*0190*/  IMAD.U32 R4, RZ, RZ, UR4 ;  /* 0x00000004ff047e24 */ /* 0x004fe4000f8e00ff */
[----:B0-----:R-:W-:-:S07]  /*01a0*/  IMAD.U32 R5, RZ, RZ, UR5 ;  /* 0x00000005ff057e24 */ /* 0x001fce000f8e00ff */
[----:B------:R-:W-:-:S07]  /*01b0*/  LEPC R20, `(.L_x_2) ;  /* 0x000000001014794e */ /* 0x000fce0000000000 */
[----:B-1----:R-:W-:Y:S05]  /*01c0*/  CALL.ABS.NOINC R8 ;  /* 0x0000000008007343 */ /* 0x002fea0003c00000 */
.L_x_2:
[----:B------:R-:W-:Y:S01]  /*01d0*/  IMAD.MOV.U32 R0, RZ, RZ, 0x5 ;  /* 0x00000005ff007424 */ /* 0x000fe200078e00ff */
[----:B------:R0:W1:Y:S01]  /*01e0*/  LDC.64 R8, c[0x4][R2] ;  /* 0x0100000002087b82 */ /* 0x0000620000000a00 */
[----:B------:R-:W2:Y:S01]  /*01f0*/  LDCU.64 UR4, c[0x4][URZ] ;  /* 0x01000000ff0477ac */ /* 0x000ea20008000a00 */
[----:B------:R-:W-:Y:S01]  /*0200*/  IMAD.MOV.U32 R6, RZ, RZ, R19 ;  /* 0x000000ffff067224 */ /* 0x000fe200078e0013 */
[----:B------:R-:W-:Y:S01]  /*0210*/  MOV R7, R17 ;  /* 0x0000001100077202 */ /* 0x000fe20000000f00 */
[----:B------:R0:W-:Y:S01]  /*0220*/  STL [R1], R0 ;  /* 0x0000000001007387 */ /* 0x0001e20000100800 */
[----:B--2---:R-:W-:Y:S01]  /*0230*/  MOV R4, UR4 ;  /* 0x0000000400047c02 */ /* 0x004fe20008000f00 */
[----:B0-----:R-:W-:-:S07]  /*0240*/  IMAD.U32 R5, RZ, RZ, UR5 ;  /* 0x00000005ff057e24 */ /* 0x001fce000f8e00ff */
[----:B------:R-:W-:-:S07]  /*0250*/  LEPC R20, `(.L_x_3) ;  /* 0x000000001014794e */ /* 0x000fce0000000000 */
[----:B-1----:R-:W-:Y:S05]  /*0260*/  CALL.ABS.NOINC R8 ;  /* 0x0000000008007343 */ /* 0x002fea0003c00000 */
.L_x_3:
[----:B------:R0:W-:Y:S01]  /*0270*/  STL [R1+0x8], RZ ;  /* 0x000008ff01007387 */ /* 0x0001e20000100800 */
[----:B------:R0:W1:Y:S01]  /*0280*/  LDC.64 R8, c[0x4][R2] ;  /* 0x0100000002087b82 */ /* 0x0000620000000a00 */
[----:B------:R-:W2:Y:S01]  /*0290*/  LDCU.64 UR4, c[0x4][0x10] ;  /* 0x01000200ff0477ac */ /* 0x000ea20008000a00 */
[----:B------:R-:W-:Y:S01]  /*02a0*/  IMAD.MOV.U32 R6, RZ, RZ, R18 ;  /* 0x000000ffff067224 */ /* 0x000fe200078e0012 */
[----:B------:R-:W-:Y:S01]  /*02b0*/  MOV R7, R16 ;  /* 0x0000001000077202 */ /* 0x000fe20000000f00 */
[----:B--2---:R-:W-:Y:S01]  /*02c0*/  IMAD.U32 R4, RZ, RZ, UR4 ;  /* 0x00000004ff047e24 */ /* 0x004fe2000f8e00ff */
[----:B0-----:R-:W-:-:S07]  /*02d0*/  MOV R5, UR5 ;  /* 0x0000000500057c02 */ /* 0x001fce0008000f00 */
[----:B------:R-:W-:-:S07]  /*02e0*/  LEPC R20, `(.L_x_4) ;  /* 0x000000001014794e */ /* 0x000fce0000000000 */
[----:B-1----:R-:W-:Y:S05]  /*02f0*/  CALL.ABS.NOINC R8 ;  /* 0x0000000008007343 */ /* 0x002fea0003c00000 */
.L_x_4:
[----:B------:R-:W-:Y:S01]  /*0300*/  IMAD.MOV.U32 R0, RZ, RZ, 0x5 ;  /* 0x00000005ff007424 */ /* 0x000fe200078e00ff */
[----:B------:R0:W1:Y:S01]  /*0310*/  LDC.64 R8, c[0x4][R2] ;  /* 0x0100000002087b82 */ /* 0x0000620000000a00 */
[----:B------:R-:W2:Y:S01]  /*0320*/  LDCU.64 UR4, c[0x4][URZ] ;  /* 0x01000000ff0477ac */ /* 0x000ea20008000a00 */
[----:B------:R-:W-:Y:S01]  /*0330*/  MOV R6, R19 ;  /* 0x0000001300067202 */ /* 0x000fe20000000f00 */
[----:B------:R-:W-:Y:S01]  /*0340*/  IMAD.MOV.U32 R7, RZ, RZ, R17 ;  /* 0x000000ffff077224 */ /* 0x000fe200078e0011 */
[----:B------:R0:W-:Y:S01]  /*0350*/  STL [R1], R0 ;  /* 0x0000000001007387 */ /* 0x0001e20000100800 */
[----:B--2---:R-:W-:Y:S01]  /*0360*/  MOV R4, UR4 ;  /* 0x0000000400047c02 */ /* 0x004fe20008000f00 */
[----:B0-----:R-:W-:-:S07]  /*0370*/  IMAD.U32 R5, RZ, RZ, UR5 ;  /* 0x00000005ff057e24 */ /* 0x001fce000f8e00ff */
[----:B------:R-:W-:-:S07]  /*0380*/  LEPC R20, `(.L_x_5) ;  /* 0x000000001014794e */ /* 0x000fce0000000000 */
[----:B-1----:R-:W-:Y:S05]  /*0390*/  CALL.ABS.NOINC R8 ;  /* 0x0000000008007343 */ /* 0x002fea0003c00000 */
.L_x_5:
[----:B------:R-:W-:Y:S01]  /*03a0*/  HFMA2 R0, -RZ, RZ, 0, 5.9604644775390625e-08 ;  /* 0x00000001ff007431 */ /* 0x000fe200000001ff */
[----:B------:R-:W0:Y:S01]  /*03b0*/  LDC.64 R2, c[0x4][R2] ;  /* 0x0100000002027b82 */ /* 0x000e220000000a00 */
[----:B------:R-:W1:Y:S01]  /*03c0*/  LDCU.64 UR4, c[0x4][0x18] ;  /* 0x01000300ff0477ac */ /* 0x000e620008000a00 */
[----:B------:R-:W-:Y:S01]  /*03d0*/  IMAD.MOV.U32 R6, RZ, RZ, R18 ;  /* 0x000000ffff067224 */ /* 0x000fe200078e0012 */
[----:B------:R-:W-:Y:S01]  /*03e0*/  MOV R7, R16 ;  /* 0x0000001000077202 */ /* 0x000fe20000000f00 */
[----:B------:R2:W-:Y:S01]  /*03f0*/  STL [R1+0x8], R0 ;  /* 0x0000080001007387 */ /* 0x0005e20000100800 */
[----:B-1----:R-:W-:Y:S01]  /*0400*/  IMAD.U32 R4, RZ, RZ, UR4 ;  /* 0x00000004ff047e24 */ /* 0x002fe2000f8e00ff */
[----:B--2---:R-:W-:-:S07]  /*0410*/  MOV R5, UR5 ;  /* 0x0000000500057c02 */ /* 0x004fce0008000f00 */
[----:B------:R-:W-:-:S07]  /*0420*/  LEPC R20, `(.L_x_6) ;  /* 0x000000001014794e */ /* 0x000fce0000000000 */
[----:B0-----:R-:W-:Y:S05]  /*0430*/  CALL.ABS.NOINC R2 ;  /* 0x0000000002007343 */ /* 0x001fea0003c00000 */
.L_x_6:
[----:B------:R-:W-:Y:S05]  /*0440*/  EXIT ;  /* 0x000000000000794d */ /* 0x000fea0003800000 */
.L_x_7:
        /* <DEDUP_REMOVED lines=11> */
.L_x_9:


//--------------------- .nv.global.init           --------------------------
	.section	.nv.global.init,"aw",@progbits
.nv.global.init:
	.type		$str,@object
	.size		$str,($str$2 - $str)
$str:
        /*0000*/ 	.byte	0x69, 0x6e, 0x5f, 0x64, 0x61, 0x74, 0x61, 0x3a, 0x20, 0x25, 0x64, 0x0a, 0x00
	.type		$str$2,@object
	.size		$str$2,($str$3 - $str$2)
$str$2:
        /*000d*/ 	.byte	0x6f, 0x75, 0x74, 0x5f, 0x64, 0x61, 0x74, 0x61, 0x20, 0x31, 0x3a, 0x20, 0x25, 0x64, 0x0a, 0x00
	.type		$str$3,@object
	.size		$str$3,($str$1 - $str$3)
$str$3:
        /*001d*/ 	.byte	0x6f, 0x75, 0x74, 0x5f, 0x64, 0x61, 0x74, 0x61, 0x20, 0x32, 0x3a, 0x20, 0x25, 0x64, 0x0a, 0x00
	.type		$str$1,@object
	.size		$str$1,(.L_1 - $str$1)
$str$1:
        /*002d*/ 	.byte	0x6f, 0x75, 0x74, 0x5f, 0x64, 0x61, 0x74, 0x61, 0x20, 0x30, 0x3a, 0x20, 0x25, 0x64, 0x0a, 0x00
.L_1:


//--------------------- .nv.shared.reserved.0     --------------------------
	.section	.nv.shared.reserved.0,"aw",@nobits
	.weak		__nv_reservedSMEM_offset_0_alias
	.size		__nv_reservedSMEM_offset_0_alias, 0, 64
	.other		__nv_reservedSMEM_offset_0_alias,@"STO_CUDA_RESERVED_SHARED STV_DEFAULT"
__nv_reservedSMEM_offset_0_alias:
	.zero		0
	.zero		64


//--------------------- .nv.constant0._Z16gemm_acim_kernelPKiS0_PiiiiPfS2_ --------------------------
	.section	.nv.constant0._Z16gemm_acim_kernelPKiS0_PiiiiPfS2_,"a",@progbits
	.sectionflags	@""
	.align	4
.nv.constant0._Z16gemm_acim_kernelPKiS0_PiiiiPfS2_:
	.zero		952


//--------------------- .nv.constant0._Z19test_get_bit_kernelv --------------------------
	.section	.nv.constant0._Z19test_get_bit_kernelv,"a",@progbits
	.sectionflags	@""
	.align	4
.nv.constant0._Z19test_get_bit_kernelv:
	.zero		896


//--------------------- SYMBOLS --------------------------

	.type		.nv.reservedSmem.offset0,@object
	.size		.nv.reservedSmem.offset0,0x4
	.type		vprintf,@function
